	.headerflags	@"EF_CUDA_TEXMODE_UNIFIED EF_CUDA_64BIT_ADDRESS EF_CUDA_ACCELERATORS EF_CUDA_SM90 EF_CUDA_VIRTUAL_SM(EF_CUDA_SM90)"
	.elftype	@"ET_EXEC"


//--------------------- .nv.info                  --------------------------
	.section	.nv.info,"",@"SHT_CUDA_INFO"
	.align	4


	//----- nvinfo : EIATTR_REGCOUNT
	.align		4
        /*0000*/ 	.byte	0x04, 0x2f
        /*0002*/ 	.short	(.L_3 - .L_2)
	.align		4
.L_2:
        /*0004*/ 	.word	index@(triton_poi_fused__native_batch_norm_legit_no_training_relu_threshold_backward_15)
        /*0008*/ 	.word	0x00000017


	//----- nvinfo : EIATTR_MIN_STACK_SIZE
	.align		4
.L_3:
        /*000c*/ 	.byte	0x04, 0x12
        /*000e*/ 	.short	(.L_5 - .L_4)
	.align		4
.L_4:
        /*0010*/ 	.word	index@(triton_poi_fused__native_batch_norm_legit_no_training_relu_threshold_backward_15)
        /*0014*/ 	.word	0x00000000


	//----- nvinfo : EIATTR_FRAME_SIZE
	.align		4
.L_5:
        /*0018*/ 	.byte	0x04, 0x11
        /*001a*/ 	.short	(.L_7 - .L_6)
	.align		4
.L_6:
        /*001c*/ 	.word	index@(triton_poi_fused__native_batch_norm_legit_no_training_relu_threshold_backward_15)
        /*0020*/ 	.word	0x00000000


	//----- nvinfo : EIATTR_MIN_STACK_SIZE
	.align		4
.L_7:
        /*0024*/ 	.byte	0x04, 0x12
        /*0026*/ 	.short	(.L_9 - .L_8)
	.align		4
.L_8:
        /*0028*/ 	.word	index@(triton_poi_fused__native_batch_norm_legit_no_training_relu_threshold_backward_15)
        /*002c*/ 	.word	0x00000000
.L_9:


//--------------------- .nv.info.triton_poi_fused__native_batch_norm_legit_no_training_relu_threshold_backward_15 --------------------------
	.section	.nv.info.triton_poi_fused__native_batch_norm_legit_no_training_relu_threshold_backward_15,"",@"SHT_CUDA_INFO"
	.sectionflags	@""
	.align	4


	//----- nvinfo : EIATTR_CUDA_API_VERSION
	.align		4
        /*0000*/ 	.byte	0x04, 0x37
        /*0002*/ 	.short	(.L_11 - .L_10)
.L_10:
        /*0004*/ 	.word	0x0000007c


	//----- nvinfo : EIATTR_KPARAM_INFO
	.align		4
.L_11:
        /*0008*/ 	.byte	0x04, 0x17
        /*000a*/ 	.short	(.L_13 - .L_12)
.L_12:
        /*000c*/ 	.word	0x00000000
        /*0010*/ 	.short	0x0008
        /*0012*/ 	.short	0x003c
        /*0014*/ 	.byte	0x00, 0xf0, 0x11, 0x00


	//----- nvinfo : EIATTR_KPARAM_INFO
	.align		4
.L_13:
        /*0018*/ 	.byte	0x04, 0x17
        /*001a*/ 	.short	(.L_15 - .L_14)
.L_14:
        /*001c*/ 	.word	0x00000000
        /*0020*/ 	.short	0x0007
        /*0022*/ 	.short	0x0038
        /*0024*/ 	.byte	0x00, 0xf0, 0x11, 0x00


	//----- nvinfo : EIATTR_KPARAM_INFO
	.align		4
.L_15:
        /*0028*/ 	.byte	0x04, 0x17
        /*002a*/ 	.short	(.L_17 - .L_16)
.L_16:
        /*002c*/ 	.word	0x00000000
        /*0030*/ 	.short	0x0006
        /*0032*/ 	.short	0x0030
        /*0034*/ 	.byte	0x00, 0xf4, 0x21, 0x00


	//----- nvinfo : EIATTR_KPARAM_INFO
	.align		4
.L_17:
        /*0038*/ 	.byte	0x04, 0x17
        /*003a*/ 	.short	(.L_19 - .L_18)
.L_18:
        /*003c*/ 	.word	0x00000000
        /*0040*/ 	.short	0x0005
        /*0042*/ 	.short	0x0028
        /*0044*/ 	.byte	0x00, 0xf4, 0x21, 0x00


	//----- nvinfo : EIATTR_KPARAM_INFO
	.align		4
.L_19:
        /*0048*/ 	.byte	0x04, 0x17
        /*004a*/ 	.short	(.L_21 - .L_20)
.L_20:
        /*004c*/ 	.word	0x00000000
        /*0050*/ 	.short	0x0004
        /*0052*/ 	.short	0x0020
        /*0054*/ 	.byte	0x00, 0xf4, 0x21, 0x00


	//----- nvinfo : EIATTR_KPARAM_INFO
	.align		4
.L_21:
        /*0058*/ 	.byte	0x04, 0x17
        /*005a*/ 	.short	(.L_23 - .L_22)
.L_22:
        /*005c*/ 	.word	0x00000000
        /*0060*/ 	.short	0x0003
        /*0062*/ 	.short	0x0018
        /*0064*/ 	.byte	0x00, 0xf4, 0x21, 0x00


	//----- nvinfo : EIATTR_KPARAM_INFO
	.align		4
.L_23:
        /*0068*/ 	.byte	0x04, 0x17
        /*006a*/ 	.short	(.L_25 - .L_24)
.L_24:
        /*006c*/ 	.word	0x00000000
        /*0070*/ 	.short	0x0002
        /*0072*/ 	.short	0x0010
        /*0074*/ 	.byte	0x00, 0xf4, 0x21, 0x00


	//----- nvinfo : EIATTR_KPARAM_INFO
	.align		4
.L_25:
        /*0078*/ 	.byte	0x04, 0x17
        /*007a*/ 	.short	(.L_27 - .L_26)
.L_26:
        /*007c*/ 	.word	0x00000000
        /*0080*/ 	.short	0x0001
        /*0082*/ 	.short	0x0008
        /*0084*/ 	.byte	0x00, 0xf4, 0x21, 0x00


	//----- nvinfo : EIATTR_KPARAM_INFO
	.align		4
.L_27:
        /*0088*/ 	.byte	0x04, 0x17
        /*008a*/ 	.short	(.L_29 - .L_28)
.L_28:
        /*008c*/ 	.word	0x00000000
        /*0090*/ 	.short	0x0000
        /*0092*/ 	.short	0x0000
        /*0094*/ 	.byte	0x00, 0xf4, 0x21, 0x00


	//----- nvinfo : EIATTR_SPARSE_MMA_MASK
	.align		4
.L_29:
        /*0098*/ 	.byte	0x03, 0x50
        /*009a*/ 	.short	0x0000


	//----- nvinfo : EIATTR_MAXREG_COUNT
	.align		4
        /*009c*/ 	.byte	0x03, 0x1b
        /*009e*/ 	.short	0x00ff


	//----- nvinfo : EIATTR_EXIT_INSTR_OFFSETS
	.align		4
        /*00a0*/ 	.byte	0x04, 0x1c
        /*00a2*/ 	.short	(.L_31 - .L_30)


	//   ....[0]....
.L_30:
        /*00a4*/ 	.word	0x00000660


	//   ....[1]....
        /*00a8*/ 	.word	0x00000680


	//----- nvinfo : EIATTR_REQNTID
	.align		4
.L_31:
        /*00ac*/ 	.byte	0x04, 0x10
        /*00ae*/ 	.short	(.L_33 - .L_32)
.L_32:
        /*00b0*/ 	.word	0x00000080
        /*00b4*/ 	.word	0x00000001
        /*00b8*/ 	.word	0x00000001


	//----- nvinfo : EIATTR_CBANK_PARAM_SIZE
	.align		4
.L_33:
        /*00bc*/ 	.byte	0x03, 0x19
        /*00be*/ 	.short	0x0040


	//----- nvinfo : EIATTR_PARAM_CBANK
	.align		4
        /*00c0*/ 	.byte	0x04, 0x0a
        /*00c2*/ 	.short	(.L_35 - .L_34)
	.align		4
.L_34:
        /*00c4*/ 	.word	index@(.nv.constant0.triton_poi_fused__native_batch_norm_legit_no_training_relu_threshold_backward_15)
        /*00c8*/ 	.short	0x0210
        /*00ca*/ 	.short	0x0040


	//----- nvinfo : EIATTR_SW_WAR
	.align		4
.L_35:
        /*00cc*/ 	.byte	0x04, 0x36
        /*00ce*/ 	.short	(.L_37 - .L_36)
.L_36:
        /*00d0*/ 	.word	0x00000008
.L_37:


//--------------------- .nv.callgraph             --------------------------
	.section	.nv.callgraph,"",@"SHT_CUDA_CALLGRAPH"
	.align	4
	.sectionentsize	8
	.align		4
        /*0000*/ 	.word	0x00000000
	.align		4
        /*0004*/ 	.word	0xffffffff
	.align		4
        /*0008*/ 	.word	0x00000000
	.align		4
        /*000c*/ 	.word	0xfffffffe
	.align		4
        /*0010*/ 	.word	0x00000000
	.align		4
        /*0014*/ 	.word	0xfffffffd
	.align		4
        /*0018*/ 	.word	0x00000000
	.align		4
        /*001c*/ 	.word	0xfffffffc


//--------------------- .nv.constant4             --------------------------
	.section	.nv.constant4,"a",@progbits
	.align	8
	.align		8
.nv.constant4:
        /*0000*/ 	.dword	_$_str
	.align		8
        /*0008*/ 	.dword	_$_str_$_2


//--------------------- .text.triton_poi_fused__native_batch_norm_legit_no_training_relu_threshold_backward_15 --------------------------
	.section	.text.triton_poi_fused__native_batch_norm_legit_no_training_relu_threshold_backward_15,"ax",@progbits
	.sectionflags	@"SHF_BARRIERS=1"
	.align	128
        .global         triton_poi_fused__native_batch_norm_legit_no_training_relu_threshold_backward_15
        .type           triton_poi_fused__native_batch_norm_legit_no_training_relu_threshold_backward_15,@function
        .size           triton_poi_fused__native_batch_norm_legit_no_training_relu_threshold_backward_15,(.L_x_1 - triton_poi_fused__native_batch_norm_legit_no_training_relu_threshold_backward_15)
        .other          triton_poi_fused__native_batch_norm_legit_no_training_relu_threshold_backward_15,@"STO_CUDA_ENTRY STV_DEFAULT"
triton_poi_fused__native_batch_norm_legit_no_training_relu_threshold_backward_15:
.text.triton_poi_fused__native_batch_norm_legit_no_training_relu_threshold_backward_15:
[----:B------:R-:W0:Y:S01]  /*0000*/  LDC R1, c[0x0][0x28] ;  /* 0x00000a00ff017b82 */ /* 0x000e220000000800 */
[----:B------:R-:W1:Y:S07]  /*0010*/  S2R R0, SR_CTAID.Y ;  /* 0x0000000000007919 */ /* 0x000e6e0000002600 */
[----:B------:R-:W2:Y:S01]  /*0020*/  LDC.64 R4, c[0x0][0x220] ;  /* 0x00008800ff047b82 */ /* 0x000ea20000000a00 */
[----:B------:R-:W-:Y:S01]  /*0030*/  ULDC.64 UR6, c[0x0][0x208] ;  /* 0x0000820000067ab9 */ /* 0x000fe20000000a00 */
[----:B------:R-:W3:Y:S06]  /*0040*/  S2R R12, SR_TID.X ;  /* 0x00000000000c7919 */ /* 0x000eec0000002100 */
[----:B------:R-:W4:Y:S08]  /*0050*/  LDC.64 R16, c[0x0][0x218] ;  /* 0x00008600ff107b82 */ /* 0x000f300000000a00 */
[----:B------:R-:W5:Y:S08]  /*0060*/  LDC.64 R18, c[0x0][0x210] ;  /* 0x00008400ff127b82 */ /* 0x000f700000000a00 */
[----:B------:R-:W5:Y:S01]  /*0070*/  LDC.64 R6, c[0x0][0x228] ;  /* 0x00008a00ff067b82 */ /* 0x000f620000000a00 */
[----:B-1----:R-:W-:Y:S01]  /*0080*/  IMAD.SHL.U32 R14, R0, 0x40, RZ ;  /* 0x00000040000e7824 */ /* 0x002fe200078e00ff */
[----:B------:R-:W-:-:S06]  /*0090*/  SHF.R.S32.HI R0, RZ, 0x19, R0 ;  /* 0x00000019ff007819 */ /* 0x000fcc0000011400 */
[----:B------:R-:W1:Y:S01]  /*00a0*/  LDC.64 R8, c[0x0][0x230] ;  /* 0x00008c00ff087b82 */ /* 0x000e620000000a00 */
[----:B---3--:R-:W-:Y:S01]  /*00b0*/  IMAD.SHL.U32 R11, R12, 0x2, RZ ;  /* 0x000000020c0b7824 */ /* 0x008fe200078e00ff */
[----:B------:R-:W-:-:S04]  /*00c0*/  SGXT R0, R0, 0x1 ;  /* 0x000000010000781a */ /* 0x000fc80000000200 */
[----:B------:R-:W-:-:S04]  /*00d0*/  LOP3.LUT R15, R14, 0x3e, R11, 0xf8, !PT ;  /* 0x0000003e0e0f7812 */ /* 0x000fc800078ef80b */
[----:B------:R-:W-:-:S04]  /*00e0*/  LEA.HI R2, R0, R15, RZ, 0x8 ;  /* 0x0000000f00027211 */ /* 0x000fc800078f40ff */
[----:B------:R-:W-:-:S05]  /*00f0*/  LOP3.LUT R0, R2, 0xffffff00, RZ, 0xc0, !PT ;  /* 0xffffff0002007812 */ /* 0x000fca00078ec0ff */
[----:B------:R-:W-:-:S04]  /*0100*/  IMAD.IADD R15, R15, 0x1, -R0 ;  /* 0x000000010f0f7824 */ /* 0x000fc800078e0a00 */
[C---:B--2---:R-:W-:Y:S01]  /*0110*/  IMAD.WIDE R4, R15.reuse, 0x4, R4 ;  /* 0x000000040f047825 */ /* 0x044fe200078e0204 */
[----:B------:R-:W2:Y:S05]  /*0120*/  S2R R0, SR_CTAID.X ;  /* 0x0000000000007919 */ /* 0x000eaa0000002500 */
[----:B------:R-:W3:Y:S01]  /*0130*/  LDG.E.EL.64 R4, desc[UR6][R4.64] ;  /* 0x0000000604047981 */ /* 0x000ee2000c2e1b00 */
[----:B------:R-:W-:Y:S01]  /*0140*/  SHF.R.U32.HI R13, RZ, 0x5, R12 ;  /* 0x00000005ff0d7819 */ /* 0x000fe2000001160c */
[----:B------:R-:W-:Y:S02]  /*0150*/  IMAD.SHL.U32 R3, R2, 0x4, RZ ;  /* 0x0000000402037824 */ /* 0x000fe400078e00ff */
[----:B----4-:R-:W-:Y:S01]  /*0160*/  IMAD.WIDE R16, R15, 0x4, R16 ;  /* 0x000000040f107825 */ /* 0x010fe200078e0210 */
[----:B------:R-:W-:-:S02]  /*0170*/  SGXT.U32 R13, R13, 0x2 ;  /* 0x000000020d0d781a */ /* 0x000fc40000000000 */
[----:B------:R-:W-:Y:S01]  /*0180*/  LOP3.LUT R3, R3, 0xfffffc00, RZ, 0xc0, !PT ;  /* 0xfffffc0003037812 */ /* 0x000fe200078ec0ff */
[C---:B0----5:R-:W-:Y:S02]  /*0190*/  IMAD.WIDE R6, R15.reuse, 0x4, R6 ;  /* 0x000000040f067825 */ /* 0x061fe400078e0206 */
[----:B------:R-:W4:Y:S02]  /*01a0*/  LDG.E.EL.64 R16, desc[UR6][R16.64] ;  /* 0x0000000610107981 */ /* 0x000f24000c2e1b00 */
[----:B-1----:R-:W-:Y:S02]  /*01b0*/  IMAD.WIDE R8, R15, 0x4, R8 ;  /* 0x000000040f087825 */ /* 0x002fe400078e0208 */
[----:B------:R-:W5:Y:S04]  /*01c0*/  LDG.E.EL.64 R6, desc[UR6][R6.64] ;  /* 0x0000000606067981 */ /* 0x000f68000c2e1b00 */
[----:B------:R-:W5:Y:S01]  /*01d0*/  LDG.E.EL.64 R8, desc[UR6][R8.64] ;  /* 0x0000000608087981 */ /* 0x000f62000c2e1b00 */
[----:B--2---:R-:W-:-:S05]  /*01e0*/  IMAD.SHL.U32 R0, R0, 0x4, RZ ;  /* 0x0000000400007824 */ /* 0x004fca00078e00ff */
[----:B------:R-:W-:-:S04]  /*01f0*/  LOP3.LUT R2, R0, R13, RZ, 0xfc, !PT ;  /* 0x0000000d00027212 */ /* 0x000fc800078efcff */
[C---:B------:R-:W-:Y:S01]  /*0200*/  ISETP.GE.AND P0, PT, R2.reuse, 0x4, PT ;  /* 0x000000040200780c */ /* 0x040fe20003f06270 */
[----:B------:R-:W-:-:S04]  /*0210*/  IMAD R10, R2, 0x100, R15 ;  /* 0x00000100020a7824 */ /* 0x000fc800078e020f */
[----:B------:R-:W-:Y:S01]  /*0220*/  IMAD.IADD R10, R10, 0x1, R3 ;  /* 0x000000010a0a7824 */ /* 0x000fe200078e0203 */
[----:B------:R-:W-:-:S03]  /*0230*/  CS2R R2, SRZ ;  /* 0x0000000000027805 */ /* 0x000fc6000001ff00 */
[----:B------:R-:W-:-:S05]  /*0240*/  IMAD.WIDE R18, R10, 0x4, R18 ;  /* 0x000000040a127825 */ /* 0x000fca00078e0212 */
[----:B------:R-:W4:Y:S01]  /*0250*/  @!P0 LDG.E.EL.64 R2, desc[UR6][R18.64] ;  /* 0x0000000612028981 */ /* 0x000f22000c2e1b00 */
[----:B------:R-:W0:Y:S01]  /*0260*/  S2UR UR5, SR_CgaCtaId ;  /* 0x00000000000579c3 */ /* 0x000e220000008800 */
[----:B------:R-:W-:Y:S02]  /*0270*/  UMOV UR4, 0x400 ;  /* 0x0000040000047882 */ /* 0x000fe40000000000 */
[----:B0-----:R-:W-:Y:S01]  /*0280*/  UPRMT UR4, UR5, 0x654, UR4 ;  /* 0x0000065405047896 */ /* 0x001fe20008000004 */
[----:B------:R-:W-:Y:S01]  /*0290*/  LOP3.LUT R0, R0, 0x2, R11, 0xf8, !PT ;  /* 0x0000000200007812 */ /* 0x000fe200078ef80b */
[----:B---3--:R-:W-:Y:S01]  /*02a0*/  FADD R4, R4, 9.9999997473787516356e-06 ;  /* 0x3727c5ac04047421 */ /* 0x008fe20000000000 */
[----:B------:R-:W-:-:S03]  /*02b0*/  FADD R5, R5, 9.9999997473787516356e-06 ;  /* 0x3727c5ac05057421 */ /* 0x000fc60000000000 */
[----:B------:R-:W0:Y:S08]  /*02c0*/  MUFU.SQRT R15, R4 ;  /* 0x00000004000f7308 */ /* 0x000e300000002000 */
[----:B------:R-:W1:Y:S01]  /*02d0*/  MUFU.SQRT R20, R5 ;  /* 0x0000000500147308 */ /* 0x000e620000002000 */
[C---:B0-----:R-:W-:Y:S02]  /*02e0*/  FSETP.GT.AND P1, PT, R15.reuse, 8.50705917302346158658e+37, PT ;  /* 0x7e8000000f00780b */ /* 0x041fe40003f24000 */
[----:B------:R-:W-:-:S02]  /*02f0*/  FSETP.GEU.AND P3, PT, R15, 1.175494350822287508e-38, PT ;  /* 0x008000000f00780b */ /* 0x000fc40003f6e000 */
[C---:B-1----:R-:W-:Y:S02]  /*0300*/  FSETP.GT.AND P2, PT, R20.reuse, 8.50705917302346158658e+37, PT ;  /* 0x7e8000001400780b */ /* 0x042fe40003f44000 */
[----:B------:R-:W-:-:S07]  /*0310*/  FSETP.GEU.AND P4, PT, R20, 1.175494350822287508e-38, PT ;  /* 0x008000001400780b */ /* 0x000fce0003f8e000 */
[----:B------:R-:W-:-:S04]  /*0320*/  @P1 FMUL R15, R15, 0.25 ;  /* 0x3e8000000f0f1820 */ /* 0x000fc80000400000 */
[----:B------:R-:W-:Y:S01]  /*0330*/  @!P3 FMUL R15, R15, 16777216 ;  /* 0x4b8000000f0fb820 */ /* 0x000fe20000400000 */
[----:B------:R-:W-:-:S04]  /*0340*/  @P2 FMUL R20, R20, 0.25 ;  /* 0x3e80000014142820 */ /* 0x000fc80000400000 */
[----:B------:R-:W-:Y:S01]  /*0350*/  @!P4 FMUL R20, R20, 16777216 ;  /* 0x4b8000001414c820 */ /* 0x000fe20000400000 */
[----:B------:R-:W0:Y:S01]  /*0360*/  MUFU.RCP R15, R15 ;  /* 0x0000000f000f7308 */ /* 0x000e220000001000 */
[----:B------:R-:W-:-:S07]  /*0370*/  IMAD.MOV.U32 R5, RZ, RZ, 0x3e800000 ;  /* 0x3e800000ff057424 */ /* 0x000fce00078e00ff */
[----:B------:R-:W1:Y:S01]  /*0380*/  MUFU.RCP R20, R20 ;  /* 0x0000001400147308 */ /* 0x000e620000001000 */
[C---:B------:R-:W-:Y:S02]  /*0390*/  FSEL R4, R5.reuse, 1, P1 ;  /* 0x3f80000005047808 */ /* 0x040fe40000800000 */
[----:B------:R-:W-:-:S03]  /*03a0*/  FSEL R5, R5, 1, P2 ;  /* 0x3f80000005057808 */ /* 0x000fc60001000000 */
[----:B------:R-:W-:Y:S02]  /*03b0*/  @!P3 FMUL R4, R4, 16777216 ;  /* 0x4b8000000404b820 */ /* 0x000fe40000400000 */
[----:B------:R-:W-:Y:S01]  /*03c0*/  @!P4 FMUL R5, R5, 16777216 ;  /* 0x4b8000000505c820 */ /* 0x000fe20000400000 */
[----:B----4-:R-:W-:Y:S01]  /*03d0*/  FADD R18, -R17, R3 ;  /* 0x0000000311127221 */ /* 0x010fe20000000100 */
[----:B------:R-:W-:Y:S01]  /*03e0*/  FADD R16, -R16, R2 ;  /* 0x0000000210107221 */ /* 0x000fe20000000100 */
[----:B0-----:R-:W-:Y:S01]  /*03f0*/  FMUL R15, R15, R4 ;  /* 0x000000040f0f7220 */ /* 0x001fe20000400000 */
[----:B------:R-:W-:Y:S02]  /*0400*/  IMAD.SHL.U32 R2, R12, 0x8, RZ ;  /* 0x000000080c027824 */ /* 0x000fe400078e00ff */
[----:B-1----:R-:W-:Y:S01]  /*0410*/  FMUL R5, R20, R5 ;  /* 0x0000000514057220 */ /* 0x002fe20000400000 */
[----:B------:R-:W-:-:S03]  /*0420*/  FMUL R15, R15, R16 ;  /* 0x000000100f0f7220 */ /* 0x000fc60000400000 */
[----:B------:R-:W-:Y:S01]  /*0430*/  FMUL R18, R5, R18 ;  /* 0x0000001205127220 */ /* 0x000fe20000400000 */
[----:B------:R-:W-:Y:S01]  /*0440*/  LOP3.LUT R3, R2, 0xf8, RZ, 0xc0, !PT ;  /* 0x000000f802037812 */ /* 0x000fe200078ec0ff */
[----:B-----5:R-:W-:Y:S02]  /*0450*/  FFMA R6, R6, R15, R8 ;  /* 0x0000000f06067223 */ /* 0x020fe40000000008 */
[----:B------:R-:W-:Y:S01]  /*0460*/  FFMA R7, R7, R18, R9 ;  /* 0x0000001207077223 */ /* 0x000fe20000000009 */
[----:B------:R-:W-:Y:S01]  /*0470*/  LOP3.LUT R13, R13, 0xf8, R2, 0xf8, !PT ;  /* 0x000000f80d0d7812 */ /* 0x000fe200078ef802 */
[----:B------:R-:W-:Y:S01]  /*0480*/  VIADD R4, R3, UR4 ;  /* 0x0000000403047c36 */ /* 0x000fe20008000000 */
[C---:B------:R-:W-:Y:S02]  /*0490*/  FSETP.GEU.AND P1, PT, R6.reuse, RZ, PT ;  /* 0x000000ff0600720b */ /* 0x040fe40003f2e000 */
[----:B------:R-:W-:Y:S01]  /*04a0*/  FSETP.GEU.AND P2, PT, R7, RZ, PT ;  /* 0x000000ff0700720b */ /* 0x000fe20003f4e000 */
[----:B------:R-:W-:Y:S01]  /*04b0*/  IMAD R13, R13, 0x4, R4 ;  /* 0x000000040d0d7824 */ /* 0x000fe200078e0204 */
[----:B------:R-:W-:Y:S01]  /*04c0*/  FSEL R16, R6, RZ, P1 ;  /* 0x000000ff06107208 */ /* 0x000fe20000800000 */
[----:B------:R-:W0:Y:S01]  /*04d0*/  LDC.64 R4, c[0x0][0x238] ;  /* 0x00008e00ff047b82 */ /* 0x000e220000000a00 */
[----:B------:R-:W-:-:S03]  /*04e0*/  FSEL R8, R7, RZ, P2 ;  /* 0x000000ff07087208 */ /* 0x000fc60001000000 */
[----:B------:R-:W-:Y:S04]  /*04f0*/  STS [R13], R16 ;  /* 0x000000100d007388 */ /* 0x000fe80000000800 */
[----:B------:R-:W-:Y:S01]  /*0500*/  STS [R13+0x14], R8 ;  /* 0x000014080d007388 */ /* 0x000fe20000000800 */
[----:B------:R-:W-:Y:S02]  /*0510*/  LOP3.LUT R3, R2, 0x3f8, RZ, 0xc0, !PT ;  /* 0x000003f802037812 */ /* 0x000fe400078ec0ff */
[----:B------:R-:W-:-:S04]  /*0520*/  LOP3.LUT R2, R11, 0xfc, RZ, 0xc0, !PT ;  /* 0x000000fc0b027812 */ /* 0x000fc800078ec0ff */
[----:B------:R-:W-:Y:S01]  /*0530*/  IADD3 R6, R3, UR4, R2 ;  /* 0x0000000403067c10 */ /* 0x000fe2000fffe002 */
[----:B------:R-:W-:Y:S01]  /*0540*/  BAR.SYNC.DEFER_BLOCKING 0x0 ;  /* 0x0000000000007b1d */ /* 0x000fe20000010000 */
[----:B------:R-:W-:Y:S02]  /*0550*/  SHF.R.U32.HI R7, RZ, 0x1, R12 ;  /* 0x00000001ff077819 */ /* 0x000fe4000001160c */
[----:B------:R-:W-:Y:S02]  /*0560*/  ISETP.GE.AND P1, PT, R0, 0x4, PT ;  /* 0x000000040000780c */ /* 0x000fe40003f26270 */
[----:B------:R-:W-:Y:S01]  /*0570*/  FSETP.GTU.AND P3, PT, R16, RZ, PT ;  /* 0x000000ff1000720b */ /* 0x000fe20003f6c000 */
[----:B------:R-:W-:Y:S01]  /*0580*/  ULDC.64 UR4, c[0x0][0x240] ;  /* 0x0000900000047ab9 */ /* 0x000fe20000000a00 */
[----:B------:R-:W-:Y:S04]  /*0590*/  LDS R2, [R6] ;  /* 0x0000000006027984 */ /* 0x000fe80000000800 */
[----:B------:R1:W2:Y:S01]  /*05a0*/  LDS R3, [R6+0x4] ;  /* 0x0000040006037984 */ /* 0x0002a20000000800 */
[----:B------:R-:W-:-:S04]  /*05b0*/  SGXT.U32 R7, R7, 0x6 ;  /* 0x000000060707781a */ /* 0x000fc80000000000 */
[----:B------:R-:W-:Y:S02]  /*05c0*/  LOP3.LUT R7, R14, R7, RZ, 0xfc, !PT ;  /* 0x000000070e077212 */ /* 0x000fe400078efcff */
[----:B------:R-:W-:-:S03]  /*05d0*/  FSETP.GTU.AND P2, PT, R8, RZ, PT ;  /* 0x000000ff0800720b */ /* 0x000fc60003f4c000 */
[----:B------:R-:W-:Y:S01]  /*05e0*/  IMAD R7, R7, 0x4, R0 ;  /* 0x0000000407077824 */ /* 0x000fe200078e0200 */
[----:B------:R-:W-:-:S03]  /*05f0*/  SEL R0, RZ, 0x1, P3 ;  /* 0x00000001ff007807 */ /* 0x000fc60001800000 */
[----:B0-----:R-:W-:Y:S01]  /*0600*/  IMAD.WIDE R4, R7, 0x4, R4 ;  /* 0x0000000407047825 */ /* 0x001fe200078e0204 */
[----:B------:R-:W-:Y:S02]  /*0610*/  SEL R7, RZ, 0x100, P2 ;  /* 0x00000100ff077807 */ /* 0x000fe40001000000 */
[----:B-1----:R-:W-:-:S03]  /*0620*/  IADD3 R6, P2, R10, UR4, RZ ;  /* 0x000000040a067c10 */ /* 0x002fc6000ff5e0ff */
[----:B------:R-:W-:Y:S01]  /*0630*/  IMAD.IADD R9, R0, 0x1, R7 ;  /* 0x0000000100097824 */ /* 0x000fe200078e0207 */
[----:B------:R-:W-:Y:S01]  /*0640*/  LEA.HI.X.SX32 R7, R10, UR5, 0x1, P2 ;  /* 0x000000050a077c11 */ /* 0x000fe200090f0eff */
[----:B--2---:R0:W-:Y:S02]  /*0650*/  @!P1 STG.E.64 desc[UR6][R4.64], R2 ;  /* 0x0000000204009986 */ /* 0x0041e4000c101b06 */
[----:B0-----:R-:W-:Y:S06]  /*0660*/  @P0 EXIT ;  /* 0x000000000000094d */ /* 0x001fec0003800000 */
[----:B------:R-:W-:Y:S01]  /*0670*/  STG.E.U16 desc[UR6][R6.64], R9 ;  /* 0x0000000906007986 */ /* 0x000fe2000c101506 */
[----:B------:R-:W-:Y:S05]  /*0680*/  EXIT ;  /* 0x000000000000794d */ /* 0x000fea0003800000 */
.L_x_0:
[----:B------:R-:W-:-:S00]  /*0690*/  BRA `(.L_x_0) ;  /* 0xfffffffc00fc7947 */ /* 0x000fc0000383ffff */
[----:B------:R-:W-:-:S00]  /*06a0*/  NOP ;  /* 0x0000000000007918 */ /* 0x000fc00000000000 */
        /* <DEDUP_REMOVED lines=13> */
.L_x_1:


//--------------------- .nv.global.init           --------------------------
	.section	.nv.global.init,"aw",@progbits
.nv.global.init:
	.type		_$_str,@object
	.size		_$_str,(_$_str_$_2 - _$_str)
_$_str:
        /*0000*/ 	.byte	0x5f, 0x5f, 0x43, 0x55, 0x44, 0x41, 0x5f, 0x46, 0x54, 0x5a, 0x00
	.type		_$_str_$_2,@object
	.size		_$_str_$_2,(.L_1 - _$_str_$_2)
_$_str_$_2:
        /*000b*/ 	.byte	0x5f, 0x5f, 0x43, 0x55, 0x44, 0x41, 0x5f, 0x50, 0x52, 0x45, 0x43, 0x5f, 0x53, 0x51, 0x52, 0x54
        /*001b*/ 	.byte	0x00
.L_1:


//--------------------- .nv.shared.triton_poi_fused__native_batch_norm_legit_no_training_relu_threshold_backward_15 --------------------------
	.section	.nv.shared.triton_poi_fused__native_batch_norm_legit_no_training_relu_threshold_backward_15,"aw",@nobits
	.sectionflags	@""
	.align	16
	.zero		1024


//--------------------- .nv.constant0.triton_poi_fused__native_batch_norm_legit_no_training_relu_threshold_backward_15 --------------------------
	.section	.nv.constant0.triton_poi_fused__native_batch_norm_legit_no_training_relu_threshold_backward_15,"a",@progbits
	.sectionflags	@""
	.align	4
.nv.constant0.triton_poi_fused__native_batch_norm_legit_no_training_relu_threshold_backward_15:
	.zero		592
